	.headerflags	@"EF_CUDA_TEXMODE_UNIFIED EF_CUDA_64BIT_ADDRESS EF_CUDA_ACCELERATORS EF_CUDA_SM90 EF_CUDA_VIRTUAL_SM(EF_CUDA_SM90)"
	.elftype	@"ET_EXEC"


//--------------------- .nv.info                  --------------------------
	.section	.nv.info,"",@"SHT_CUDA_INFO"
	.align	4


	//----- nvinfo : EIATTR_REGCOUNT
	.align		4
        /*0000*/ 	.byte	0x04, 0x2f
        /*0002*/ 	.short	(.L_3 - .L_2)
	.align		4
.L_2:
        /*0004*/ 	.word	index@(triton_poi_fused__native_batch_norm_legit_no_training_add_convolution_mul_5)
        /*0008*/ 	.word	0x00000020


	//----- nvinfo : EIATTR_MIN_STACK_SIZE
	.align		4
.L_3:
        /*000c*/ 	.byte	0x04, 0x12
        /*000e*/ 	.short	(.L_5 - .L_4)
	.align		4
.L_4:
        /*0010*/ 	.word	index@(triton_poi_fused__native_batch_norm_legit_no_training_add_convolution_mul_5)
        /*0014*/ 	.word	0x00000000


	//----- nvinfo : EIATTR_FRAME_SIZE
	.align		4
.L_5:
        /*0018*/ 	.byte	0x04, 0x11
        /*001a*/ 	.short	(.L_7 - .L_6)
	.align		4
.L_6:
        /*001c*/ 	.word	index@(triton_poi_fused__native_batch_norm_legit_no_training_add_convolution_mul_5)
        /*0020*/ 	.word	0x00000000


	//----- nvinfo : EIATTR_MIN_STACK_SIZE
	.align		4
.L_7:
        /*0024*/ 	.byte	0x04, 0x12
        /*0026*/ 	.short	(.L_9 - .L_8)
	.align		4
.L_8:
        /*0028*/ 	.word	index@(triton_poi_fused__native_batch_norm_legit_no_training_add_convolution_mul_5)
        /*002c*/ 	.word	0x00000000
.L_9:


//--------------------- .nv.info.triton_poi_fused__native_batch_norm_legit_no_training_add_convolution_mul_5 --------------------------
	.section	.nv.info.triton_poi_fused__native_batch_norm_legit_no_training_add_convolution_mul_5,"",@"SHT_CUDA_INFO"
	.sectionflags	@""
	.align	4


	//----- nvinfo : EIATTR_CUDA_API_VERSION
	.align		4
        /*0000*/ 	.byte	0x04, 0x37
        /*0002*/ 	.short	(.L_11 - .L_10)
.L_10:
        /*0004*/ 	.word	0x0000007c


	//----- nvinfo : EIATTR_KPARAM_INFO
	.align		4
.L_11:
        /*0008*/ 	.byte	0x04, 0x17
        /*000a*/ 	.short	(.L_13 - .L_12)
.L_12:
        /*000c*/ 	.word	0x00000000
        /*0010*/ 	.short	0x000a
        /*0012*/ 	.short	0x0050
        /*0014*/ 	.byte	0x00, 0xf0, 0x11, 0x00


	//----- nvinfo : EIATTR_KPARAM_INFO
	.align		4
.L_13:
        /*0018*/ 	.byte	0x04, 0x17
        /*001a*/ 	.short	(.L_15 - .L_14)
.L_14:
        /*001c*/ 	.word	0x00000000
        /*0020*/ 	.short	0x0009
        /*0022*/ 	.short	0x0048
        /*0024*/ 	.byte	0x00, 0xf4, 0x21, 0x00


	//----- nvinfo : EIATTR_KPARAM_INFO
	.align		4
.L_15:
        /*0028*/ 	.byte	0x04, 0x17
        /*002a*/ 	.short	(.L_17 - .L_16)
.L_16:
        /*002c*/ 	.word	0x00000000
        /*0030*/ 	.short	0x0008
        /*0032*/ 	.short	0x0040
        /*0034*/ 	.byte	0x00, 0xf4, 0x21, 0x00


	//----- nvinfo : EIATTR_KPARAM_INFO
	.align		4
.L_17:
        /*0038*/ 	.byte	0x04, 0x17
        /*003a*/ 	.short	(.L_19 - .L_18)
.L_18:
        /*003c*/ 	.word	0x00000000
        /*0040*/ 	.short	0x0007
        /*0042*/ 	.short	0x0038
        /*0044*/ 	.byte	0x00, 0xf4, 0x21, 0x00


	//----- nvinfo : EIATTR_KPARAM_INFO
	.align		4
.L_19:
        /*0048*/ 	.byte	0x04, 0x17
        /*004a*/ 	.short	(.L_21 - .L_20)
.L_20:
        /*004c*/ 	.word	0x00000000
        /*0050*/ 	.short	0x0006
        /*0052*/ 	.short	0x0030
        /*0054*/ 	.byte	0x00, 0xf4, 0x21, 0x00


	//----- nvinfo : EIATTR_KPARAM_INFO
	.align		4
.L_21:
        /*0058*/ 	.byte	0x04, 0x17
        /*005a*/ 	.short	(.L_23 - .L_22)
.L_22:
        /*005c*/ 	.word	0x00000000
        /*0060*/ 	.short	0x0005
        /*0062*/ 	.short	0x0028
        /*0064*/ 	.byte	0x00, 0xf4, 0x21, 0x00


	//----- nvinfo : EIATTR_KPARAM_INFO
	.align		4
.L_23:
        /*0068*/ 	.byte	0x04, 0x17
        /*006a*/ 	.short	(.L_25 - .L_24)
.L_24:
        /*006c*/ 	.word	0x00000000
        /*0070*/ 	.short	0x0004
        /*0072*/ 	.short	0x0020
        /*0074*/ 	.byte	0x00, 0xf4, 0x21, 0x00


	//----- nvinfo : EIATTR_KPARAM_INFO
	.align		4
.L_25:
        /*0078*/ 	.byte	0x04, 0x17
        /*007a*/ 	.short	(.L_27 - .L_26)
.L_26:
        /*007c*/ 	.word	0x00000000
        /*0080*/ 	.short	0x0003
        /*0082*/ 	.short	0x0018
        /*0084*/ 	.byte	0x00, 0xf4, 0x21, 0x00


	//----- nvinfo : EIATTR_KPARAM_INFO
	.align		4
.L_27:
        /*0088*/ 	.byte	0x04, 0x17
        /*008a*/ 	.short	(.L_29 - .L_28)
.L_28:
        /*008c*/ 	.word	0x00000000
        /*0090*/ 	.short	0x0002
        /*0092*/ 	.short	0x0010
        /*0094*/ 	.byte	0x00, 0xf4, 0x21, 0x00


	//----- nvinfo : EIATTR_KPARAM_INFO
	.align		4
.L_29:
        /*0098*/ 	.byte	0x04, 0x17
        /*009a*/ 	.short	(.L_31 - .L_30)
.L_30:
        /*009c*/ 	.word	0x00000000
        /*00a0*/ 	.short	0x0001
        /*00a2*/ 	.short	0x0008
        /*00a4*/ 	.byte	0x00, 0xf4, 0x21, 0x00


	//----- nvinfo : EIATTR_KPARAM_INFO
	.align		4
.L_31:
        /*00a8*/ 	.byte	0x04, 0x17
        /*00aa*/ 	.short	(.L_33 - .L_32)
.L_32:
        /*00ac*/ 	.word	0x00000000
        /*00b0*/ 	.short	0x0000
        /*00b2*/ 	.short	0x0000
        /*00b4*/ 	.byte	0x00, 0xf4, 0x21, 0x00


	//----- nvinfo : EIATTR_SPARSE_MMA_MASK
	.align		4
.L_33:
        /*00b8*/ 	.byte	0x03, 0x50
        /*00ba*/ 	.short	0x0000


	//----- nvinfo : EIATTR_MAXREG_COUNT
	.align		4
        /*00bc*/ 	.byte	0x03, 0x1b
        /*00be*/ 	.short	0x00ff


	//----- nvinfo : EIATTR_EXIT_INSTR_OFFSETS
	.align		4
        /*00c0*/ 	.byte	0x04, 0x1c
        /*00c2*/ 	.short	(.L_35 - .L_34)


	//   ....[0]....
.L_34:
        /*00c4*/ 	.word	0x00000430


	//   ....[1]....
        /*00c8*/ 	.word	0x00000450


	//----- nvinfo : EIATTR_REQNTID
	.align		4
.L_35:
        /*00cc*/ 	.byte	0x04, 0x10
        /*00ce*/ 	.short	(.L_37 - .L_36)
.L_36:
        /*00d0*/ 	.word	0x00000080
        /*00d4*/ 	.word	0x00000001
        /*00d8*/ 	.word	0x00000001


	//----- nvinfo : EIATTR_CBANK_PARAM_SIZE
	.align		4
.L_37:
        /*00dc*/ 	.byte	0x03, 0x19
        /*00de*/ 	.short	0x0054


	//----- nvinfo : EIATTR_PARAM_CBANK
	.align		4
        /*00e0*/ 	.byte	0x04, 0x0a
        /*00e2*/ 	.short	(.L_39 - .L_38)
	.align		4
.L_38:
        /*00e4*/ 	.word	index@(.nv.constant0.triton_poi_fused__native_batch_norm_legit_no_training_add_convolution_mul_5)
        /*00e8*/ 	.short	0x0210
        /*00ea*/ 	.short	0x0054


	//----- nvinfo : EIATTR_SW_WAR
	.align		4
.L_39:
        /*00ec*/ 	.byte	0x04, 0x36
        /*00ee*/ 	.short	(.L_41 - .L_40)
.L_40:
        /*00f0*/ 	.word	0x00000008
.L_41:


//--------------------- .nv.callgraph             --------------------------
	.section	.nv.callgraph,"",@"SHT_CUDA_CALLGRAPH"
	.align	4
	.sectionentsize	8
	.align		4
        /*0000*/ 	.word	0x00000000
	.align		4
        /*0004*/ 	.word	0xffffffff
	.align		4
        /*0008*/ 	.word	0x00000000
	.align		4
        /*000c*/ 	.word	0xfffffffe
	.align		4
        /*0010*/ 	.word	0x00000000
	.align		4
        /*0014*/ 	.word	0xfffffffd
	.align		4
        /*0018*/ 	.word	0x00000000
	.align		4
        /*001c*/ 	.word	0xfffffffc


//--------------------- .nv.constant4             --------------------------
	.section	.nv.constant4,"a",@progbits
	.align	8
	.align		8
.nv.constant4:
        /*0000*/ 	.dword	_$_str
	.align		8
        /*0008*/ 	.dword	_$_str_$_2


//--------------------- .text.triton_poi_fused__native_batch_norm_legit_no_training_add_convolution_mul_5 --------------------------
	.section	.text.triton_poi_fused__native_batch_norm_legit_no_training_add_convolution_mul_5,"ax",@progbits
	.align	128
        .global         triton_poi_fused__native_batch_norm_legit_no_training_add_convolution_mul_5
        .type           triton_poi_fused__native_batch_norm_legit_no_training_add_convolution_mul_5,@function
        .size           triton_poi_fused__native_batch_norm_legit_no_training_add_convolution_mul_5,(.L_x_1 - triton_poi_fused__native_batch_norm_legit_no_training_add_convolution_mul_5)
        .other          triton_poi_fused__native_batch_norm_legit_no_training_add_convolution_mul_5,@"STO_CUDA_ENTRY STV_DEFAULT"
triton_poi_fused__native_batch_norm_legit_no_training_add_convolution_mul_5:
.text.triton_poi_fused__native_batch_norm_legit_no_training_add_convolution_mul_5:
[----:B------:R-:W0:Y:S01]  /*0000*/  LDC R1, c[0x0][0x28] ;  /* 0x00000a00ff017b82 */ /* 0x000e220000000800 */
[----:B------:R-:W1:Y:S07]  /*0010*/  S2R R19, SR_TID.X ;  /* 0x0000000000137919 */ /* 0x000e6e0000002100 */
[----:B------:R-:W2:Y:S01]  /*0020*/  LDC.64 R10, c[0x0][0x240] ;  /* 0x00009000ff0a7b82 */ /* 0x000ea20000000a00 */
[----:B------:R-:W-:Y:S01]  /*0030*/  CS2R R16, SRZ ;  /* 0x0000000000107805 */ /* 0x000fe2000001ff00 */
[----:B------:R-:W-:Y:S01]  /*0040*/  ULDC.64 UR4, c[0x0][0x208] ;  /* 0x0000820000047ab9 */ /* 0x000fe20000000a00 */
[----:B------:R-:W3:Y:S05]  /*0050*/  S2R R0, SR_CTAID.X ;  /* 0x0000000000007919 */ /* 0x000eea0000002500 */
[----:B------:R-:W4:Y:S08]  /*0060*/  LDC.64 R24, c[0x0][0x218] ;  /* 0x00008600ff187b82 */ /* 0x000f300000000a00 */
[----:B------:R-:W5:Y:S08]  /*0070*/  LDC.64 R26, c[0x0][0x210] ;  /* 0x00008400ff1a7b82 */ /* 0x000f700000000a00 */
[----:B------:R-:W4:Y:S01]  /*0080*/  LDC.64 R12, c[0x0][0x220] ;  /* 0x00008800ff0c7b82 */ /* 0x000f220000000a00 */
[----:B-1----:R-:W-:-:S07]  /*0090*/  LOP3.LUT R19, R19, 0x7f, RZ, 0xc0, !PT ;  /* 0x0000007f13137812 */ /* 0x002fce00078ec0ff */
[----:B------:R-:W1:Y:S01]  /*00a0*/  LDC.64 R14, c[0x0][0x228] ;  /* 0x00008a00ff0e7b82 */ /* 0x000e620000000a00 */
[----:B---3--:R-:W-:Y:S02]  /*00b0*/  SHF.R.S32.HI R2, RZ, 0x18, R0 ;  /* 0x00000018ff027819 */ /* 0x008fe40000011400 */
[----:B------:R-:W-:Y:S02]  /*00c0*/  LEA R19, R0, R19, 0x7 ;  /* 0x0000001300137211 */ /* 0x000fe400078e38ff */
[----:B------:R-:W-:-:S03]  /*00d0*/  SGXT R0, R2, 0x1 ;  /* 0x000000010200781a */ /* 0x000fc60000000200 */
[----:B------:R-:W3:Y:S01]  /*00e0*/  LDC.64 R6, c[0x0][0x230] ;  /* 0x00008c00ff067b82 */ /* 0x000ee20000000a00 */
[----:B------:R-:W-:Y:S02]  /*00f0*/  ISETP.GE.AND P2, PT, R19, 0x100, PT ;  /* 0x000001001300780c */ /* 0x000fe40003f46270 */
[----:B------:R-:W-:-:S04]  /*0100*/  LEA.HI R0, R0, R19, RZ, 0x4 ;  /* 0x0000001300007211 */ /* 0x000fc800078f20ff */
[----:B------:R-:W-:Y:S01]  /*0110*/  SHF.R.S32.HI R0, RZ, 0x4, R0 ;  /* 0x00000004ff007819 */ /* 0x000fe20000011400 */
[----:B------:R-:W3:Y:S03]  /*0120*/  LDC.64 R4, c[0x0][0x238] ;  /* 0x00008e00ff047b82 */ /* 0x000ee60000000a00 */
[----:B------:R-:W-:-:S04]  /*0130*/  LEA.HI R2, R0, R0, RZ, 0x2 ;  /* 0x0000000000027211 */ /* 0x000fc800078f10ff */
[----:B------:R-:W-:Y:S01]  /*0140*/  LOP3.LUT R23, R2, 0xfffffffc, RZ, 0xc0, !PT ;  /* 0xfffffffc02177812 */ /* 0x000fe200078ec0ff */
[----:B------:R-:W3:Y:S03]  /*0150*/  LDC.64 R8, c[0x0][0x248] ;  /* 0x00009200ff087b82 */ /* 0x000ee60000000a00 */
[----:B------:R-:W-:-:S05]  /*0160*/  IADD3 R23, R0, -R23, RZ ;  /* 0x8000001700177210 */ /* 0x000fca0007ffe0ff */
[C---:B--2---:R-:W-:Y:S01]  /*0170*/  IMAD.WIDE R10, R23.reuse, 0x4, R10 ;  /* 0x00000004170a7825 */ /* 0x044fe200078e020a */
[----:B------:R-:W2:Y:S04]  /*0180*/  LDC.64 R2, c[0x0][0x250] ;  /* 0x00009400ff027b82 */ /* 0x000ea80000000a00 */
[----:B------:R5:W2:Y:S01]  /*0190*/  @!P2 LDG.E.EL R16, desc[UR4][R10.64] ;  /* 0x000000040a10a981 */ /* 0x000aa2000c2e1900 */
[----:B------:R-:W-:Y:S01]  /*01a0*/  HFMA2.MMA R0, -RZ, RZ, 0, 0 ;  /* 0x00000000ff007435 */ /* 0x000fe200000001ff */
[----:B------:R-:W-:Y:S01]  /*01b0*/  CS2R R20, SRZ ;  /* 0x0000000000147805 */ /* 0x000fe2000001ff00 */
[----:B----4-:R-:W-:Y:S01]  /*01c0*/  IMAD.WIDE R24, R23, 0x4, R24 ;  /* 0x0000000417187825 */ /* 0x010fe200078e0218 */
[----:B------:R-:W-:-:S03]  /*01d0*/  MOV R18, RZ ;  /* 0x000000ff00127202 */ /* 0x000fc60000000f00 */
[----:B0-----:R-:W-:-:S04]  /*01e0*/  IMAD.WIDE R12, R19, 0x4, R12 ;  /* 0x00000004130c7825 */ /* 0x001fc800078e020c */
[C---:B-----5:R-:W-:Y:S01]  /*01f0*/  IMAD.WIDE R10, R19.reuse, 0x4, R26 ;  /* 0x00000004130a7825 */ /* 0x060fe200078e021a */
[----:B------:R-:W-:Y:S01]  /*0200*/  HFMA2.MMA R27, -RZ, RZ, 0, 0 ;  /* 0x00000000ff1b7435 */ /* 0x000fe200000001ff */
[----:B------:R-:W4:Y:S04]  /*0210*/  @!P2 LDG.E.EL R0, desc[UR4][R24.64] ;  /* 0x000000041800a981 */ /* 0x000f28000c2e1900 */
[----:B------:R-:W4:Y:S01]  /*0220*/  @!P2 LDG.E R21, desc[UR4][R10.64] ;  /* 0x000000040a15a981 */ /* 0x000f22000c1e1900 */
[----:B-1----:R-:W-:-:S03]  /*0230*/  IMAD.WIDE R14, R19, 0x4, R14 ;  /* 0x00000004130e7825 */ /* 0x002fc600078e020e */
[----:B------:R-:W5:Y:S01]  /*0240*/  @!P2 LDG.E R17, desc[UR4][R12.64] ;  /* 0x000000040c11a981 */ /* 0x000f62000c1e1900 */
[----:B---3--:R-:W-:-:S03]  /*0250*/  IMAD.WIDE R6, R23, 0x4, R6 ;  /* 0x0000000417067825 */ /* 0x008fc600078e0206 */
[----:B------:R-:W3:Y:S01]  /*0260*/  @!P2 LDG.E R18, desc[UR4][R14.64] ;  /* 0x000000040e12a981 */ /* 0x000ee2000c1e1900 */
[----:B------:R-:W-:-:S03]  /*0270*/  IMAD.WIDE R28, R23, 0x4, R4 ;  /* 0x00000004171c7825 */ /* 0x000fc600078e0204 */
[----:B------:R0:W3:Y:S01]  /*0280*/  @!P2 LDG.E.EL R27, desc[UR4][R6.64] ;  /* 0x00000004061ba981 */ /* 0x0000e2000c2e1900 */
[C---:B------:R-:W-:Y:S01]  /*0290*/  IMAD.WIDE R8, R23.reuse, 0x4, R8 ;  /* 0x0000000417087825 */ /* 0x040fe200078e0208 */
[----:B------:R-:W-:Y:S02]  /*02a0*/  CS2R R4, SRZ ;  /* 0x0000000000047805 */ /* 0x000fe4000001ff00 */
[----:B------:R-:W3:Y:S01]  /*02b0*/  @!P2 LDG.E.EL R20, desc[UR4][R28.64] ;  /* 0x000000041c14a981 */ /* 0x000ee2000c2e1900 */
[----:B--2---:R-:W-:Y:S02]  /*02c0*/  IMAD.WIDE R22, R23, 0x4, R2 ;  /* 0x0000000417167825 */ /* 0x004fe400078e0202 */
[----:B------:R-:W1:Y:S01]  /*02d0*/  LDC.64 R2, c[0x0][0x258] ;  /* 0x00009600ff027b82 */ /* 0x000e620000000a00 */
[----:B------:R-:W2:Y:S04]  /*02e0*/  @!P2 LDG.E.EL R4, desc[UR4][R8.64] ;  /* 0x000000040804a981 */ /* 0x000ea8000c2e1900 */
[----:B------:R-:W2:Y:S01]  /*02f0*/  @!P2 LDG.E.EL R5, desc[UR4][R22.64] ;  /* 0x000000041605a981 */ /* 0x000ea2000c2e1900 */
[----:B0-----:R-:W-:Y:S01]  /*0300*/  MOV R7, 0x3e800000 ;  /* 0x3e80000000077802 */ /* 0x001fe20000000f00 */
[----:B-1----:R-:W-:-:S04]  /*0310*/  IMAD.WIDE R2, R19, 0x4, R2 ;  /* 0x0000000413027825 */ /* 0x002fc800078e0202 */
[----:B------:R-:W-:-:S04]  /*0320*/  FADD R16, R16, 9.9999997473787516356e-06 ;  /* 0x3727c5ac10107421 */ /* 0x000fc80000000000 */
[----:B------:R-:W0:Y:S01]  /*0330*/  MUFU.SQRT R12, R16 ;  /* 0x00000010000c7308 */ /* 0x000e220000002000 */
[----:B----4-:R-:W-:Y:S01]  /*0340*/  FADD R0, R0, R21 ;  /* 0x0000001500007221 */ /* 0x010fe20000000000 */
[C---:B0-----:R-:W-:Y:S02]  /*0350*/  FSETP.GT.AND P0, PT, R12.reuse, 8.50705917302346158658e+37, PT ;  /* 0x7e8000000c00780b */ /* 0x041fe40003f04000 */
[----:B------:R-:W-:Y:S01]  /*0360*/  FSETP.GEU.AND P1, PT, R12, 1.175494350822287508e-38, PT ;  /* 0x008000000c00780b */ /* 0x000fe20003f2e000 */
[----:B-----5:R-:W-:Y:S01]  /*0370*/  FADD R17, R0, R17 ;  /* 0x0000001100117221 */ /* 0x020fe20000000000 */
[----:B------:R-:W-:-:S04]  /*0380*/  FSEL R7, R7, 1, P0 ;  /* 0x3f80000007077808 */ /* 0x000fc80000000000 */
[----:B------:R0:W-:Y:S01]  /*0390*/  @!P2 STG.E desc[UR4][R10.64], R17 ;  /* 0x000000110a00a986 */ /* 0x0001e2000c101904 */
[----:B---3--:R-:W-:-:S04]  /*03a0*/  FFMA R27, R17, R27, R18 ;  /* 0x0000001b111b7223 */ /* 0x008fc80000000012 */
[----:B------:R-:W-:Y:S01]  /*03b0*/  @P0 FMUL R12, R12, 0.25 ;  /* 0x3e8000000c0c0820 */ /* 0x000fe20000400000 */
[----:B------:R-:W-:Y:S01]  /*03c0*/  FADD R20, R27, -R20 ;  /* 0x800000141b147221 */ /* 0x000fe20000000000 */
[----:B------:R-:W-:Y:S02]  /*03d0*/  @!P1 FMUL R7, R7, 16777216 ;  /* 0x4b80000007079820 */ /* 0x000fe40000400000 */
[----:B------:R-:W-:-:S06]  /*03e0*/  @!P1 FMUL R12, R12, 16777216 ;  /* 0x4b8000000c0c9820 */ /* 0x000fcc0000400000 */
[----:B------:R-:W1:Y:S02]  /*03f0*/  MUFU.RCP R12, R12 ;  /* 0x0000000c000c7308 */ /* 0x000e640000001000 */
[----:B-1----:R-:W-:-:S04]  /*0400*/  FMUL R7, R12, R7 ;  /* 0x000000070c077220 */ /* 0x002fc80000400000 */
[----:B------:R-:W-:-:S04]  /*0410*/  FMUL R20, R20, R7 ;  /* 0x0000000714147220 */ /* 0x000fc80000400000 */
[----:B--2---:R-:W-:Y:S01]  /*0420*/  FFMA R5, R20, R4, R5 ;  /* 0x0000000414057223 */ /* 0x004fe20000000005 */
[----:B0-----:R-:W-:Y:S06]  /*0430*/  @P2 EXIT ;  /* 0x000000000000294d */ /* 0x001fec0003800000 */
[----:B------:R-:W-:Y:S01]  /*0440*/  STG.E desc[UR4][R2.64], R5 ;  /* 0x0000000502007986 */ /* 0x000fe2000c101904 */
[----:B------:R-:W-:Y:S05]  /*0450*/  EXIT ;  /* 0x000000000000794d */ /* 0x000fea0003800000 */
.L_x_0:
[----:B------:R-:W-:-:S00]  /*0460*/  BRA `(.L_x_0) ;  /* 0xfffffffc00fc7947 */ /* 0x000fc0000383ffff */
[----:B------:R-:W-:-:S00]  /*0470*/  NOP ;  /* 0x0000000000007918 */ /* 0x000fc00000000000 */
        /* <DEDUP_REMOVED lines=8> */
.L_x_1:


//--------------------- .nv.global.init           --------------------------
	.section	.nv.global.init,"aw",@progbits
.nv.global.init:
	.type		_$_str,@object
	.size		_$_str,(_$_str_$_2 - _$_str)
_$_str:
        /*0000*/ 	.byte	0x5f, 0x5f, 0x43, 0x55, 0x44, 0x41, 0x5f, 0x46, 0x54, 0x5a, 0x00
	.type		_$_str_$_2,@object
	.size		_$_str_$_2,(.L_1 - _$_str_$_2)
_$_str_$_2:
        /*000b*/ 	.byte	0x5f, 0x5f, 0x43, 0x55, 0x44, 0x41, 0x5f, 0x50, 0x52, 0x45, 0x43, 0x5f, 0x53, 0x51, 0x52, 0x54
        /*001b*/ 	.byte	0x00
.L_1:


//--------------------- .nv.constant0.triton_poi_fused__native_batch_norm_legit_no_training_add_convolution_mul_5 --------------------------
	.section	.nv.constant0.triton_poi_fused__native_batch_norm_legit_no_training_add_convolution_mul_5,"a",@progbits
	.sectionflags	@""
	.align	4
.nv.constant0.triton_poi_fused__native_batch_norm_legit_no_training_add_convolution_mul_5:
	.zero		612
